//
// Generated by NVIDIA NVVM Compiler
//
// Compiler Build ID: CL-36424714
// Cuda compilation tools, release 13.0, V13.0.88
// Based on NVVM 20.0.0
//

.version 9.0
.target sm_100
.address_size 64

	// .globl	_Z18copy_blocks_kernelI13__nv_bfloat16EvPlS1_PKii

.visible .entry _Z18copy_blocks_kernelI13__nv_bfloat16EvPlS1_PKii(
	.param .u64 .ptr .align 1 _Z18copy_blocks_kernelI13__nv_bfloat16EvPlS1_PKii_param_0,
	.param .u64 .ptr .align 1 _Z18copy_blocks_kernelI13__nv_bfloat16EvPlS1_PKii_param_1,
	.param .u64 .ptr .align 1 _Z18copy_blocks_kernelI13__nv_bfloat16EvPlS1_PKii_param_2,
	.param .u32 _Z18copy_blocks_kernelI13__nv_bfloat16EvPlS1_PKii_param_3
)
{
	.reg .pred 	%p<4>;
	.reg .b16 	%rs<3>;
	.reg .b32 	%r<21>;
	.reg .b64 	%rd<22>;

	ld.param.u64 	%rd5, [_Z18copy_blocks_kernelI13__nv_bfloat16EvPlS1_PKii_param_0];
	ld.param.u64 	%rd6, [_Z18copy_blocks_kernelI13__nv_bfloat16EvPlS1_PKii_param_1];
	ld.param.u64 	%rd7, [_Z18copy_blocks_kernelI13__nv_bfloat16EvPlS1_PKii_param_2];
	ld.param.u32 	%r9, [_Z18copy_blocks_kernelI13__nv_bfloat16EvPlS1_PKii_param_3];
	cvta.to.global.u64 	%rd8, %rd7;
	cvta.to.global.u64 	%rd9, %rd6;
	cvta.to.global.u64 	%rd10, %rd5;
	mov.u32 	%r10, %ctaid.x;
	mov.u32 	%r11, %ctaid.y;
	mul.wide.u32 	%rd11, %r10, 8;
	add.s64 	%rd1, %rd10, %rd11;
	add.s64 	%rd2, %rd9, %rd11;
	shl.b32 	%r12, %r11, 1;
	mul.wide.u32 	%rd12, %r12, 4;
	add.s64 	%rd13, %rd8, %rd12;
	ld.global.nc.u32 	%r13, [%rd13];
	ld.global.nc.u32 	%r14, [%rd13+4];
	mul.lo.s32 	%r1, %r13, %r9;
	mul.lo.s32 	%r2, %r14, %r9;
	mov.u32 	%r20, %tid.x;
	setp.ge.s32 	%p1, %r20, %r9;
	@%p1 bra 	$L__BB0_4;
	ld.global.u64 	%rd3, [%rd1];
	ld.global.u64 	%rd4, [%rd2];
	mov.u32 	%r4, %ntid.x;
	mov.u32 	%r19, %r20;
$L__BB0_2:
	add.s32 	%r15, %r19, %r1;
	add.s32 	%r16, %r19, %r2;
	mul.wide.s32 	%rd14, %r16, 2;
	add.s64 	%rd15, %rd3, %rd14;
	mul.wide.s32 	%rd16, %r15, 2;
	add.s64 	%rd17, %rd3, %rd16;
	ld.u16 	%rs1, [%rd17];
	st.u16 	[%rd15], %rs1;
	add.s32 	%r19, %r19, %r4;
	setp.lt.s32 	%p2, %r19, %r9;
	@%p2 bra 	$L__BB0_2;
$L__BB0_3:
	add.s32 	%r17, %r20, %r1;
	add.s32 	%r18, %r20, %r2;
	mul.wide.s32 	%rd18, %r18, 2;
	add.s64 	%rd19, %rd4, %rd18;
	mul.wide.s32 	%rd20, %r17, 2;
	add.s64 	%rd21, %rd4, %rd20;
	ld.u16 	%rs2, [%rd21];
	st.u16 	[%rd19], %rs2;
	add.s32 	%r20, %r20, %r4;
	setp.lt.s32 	%p3, %r20, %r9;
	@%p3 bra 	$L__BB0_3;
$L__BB0_4:
	ret;

}


// ===== COMPILED SASS (sm_100) =====

	.target	sm_100

	.elftype	@"ET_EXEC"


//--------------------- .note.nv.tkinfo           --------------------------
	.section	.note.nv.tkinfo,"",@"SHT_NOTE"
	.sectionflags	@"SHF_NOTE_NV_TKINFO"
	.tkinfo
        /*0018*/ 	.word	0x00000002
        /*0030*/ 	.string	""
        /*0030*/ 	.string	"ptxas"
        /*0030*/ 	.string	"Cuda compilation tools, release 13.0, V13.0.88"
        /*0030*/ 	.string	"Build cuda_13.0.r13.0/compiler.36424714_0"
        /*0030*/ 	.string	"-arch sm_100 -m 64 "



//--------------------- .note.nv.cuinfo           --------------------------
	.section	.note.nv.cuinfo,"",@"SHT_NOTE"
	.sectionflags	@"SHF_NOTE_NV_CUINFO"
        /*0018*/ 	.short	0x0002
        /*001a*/ 	.short	0x0064
        /*001c*/ 	.short	0x0082
	.zero		2


//--------------------- .nv.info                  --------------------------
	.section	.nv.info,"",@"SHT_CUDA_INFO"
	.align	4


	//----- nvinfo : EIATTR_REGCOUNT
	.align		4
        /*0000*/ 	.byte	0x04, 0x2f
        /*0002*/ 	.short	(.L_1 - .L_0)
	.align		4
.L_0:
        /*0004*/ 	.word	index@(_Z18copy_blocks_kernelI13__nv_bfloat16EvPlS1_PKii)
        /*0008*/ 	.word	0x00000010


	//----- nvinfo : EIATTR_FRAME_SIZE
	.align		4
.L_1:
        /*000c*/ 	.byte	0x04, 0x11
        /*000e*/ 	.short	(.L_3 - .L_2)
	.align		4
.L_2:
        /*0010*/ 	.word	index@(_Z18copy_blocks_kernelI13__nv_bfloat16EvPlS1_PKii)
        /*0014*/ 	.word	0x00000000


	//----- nvinfo : EIATTR_MIN_STACK_SIZE
	.align		4
.L_3:
        /*0018*/ 	.byte	0x04, 0x12
        /*001a*/ 	.short	(.L_5 - .L_4)
	.align		4
.L_4:
        /*001c*/ 	.word	index@(_Z18copy_blocks_kernelI13__nv_bfloat16EvPlS1_PKii)
        /*0020*/ 	.word	0x00000000
.L_5:


//--------------------- .nv.compat                --------------------------
	.section	.nv.compat,"",@"SHT_CUDA_COMPAT_INFO"
	.align	4
        /*0000*/ 	.byte	0x02, 0x09, 0x00, 0x00, 0x02, 0x02, 0x01, 0x00, 0x02, 0x05, 0x05, 0x00, 0x03, 0x07, 0x01, 0x01
        /*0010*/ 	.byte	0x02, 0x03, 0x00, 0x00, 0x02, 0x06, 0x01, 0x00, 0x04, 0x0b, 0x08, 0x00, 0x09, 0x00, 0x00, 0x00
        /*0020*/ 	.byte	0x00, 0x00, 0x00, 0x00


//--------------------- .nv.info._Z18copy_blocks_kernelI13__nv_bfloat16EvPlS1_PKii --------------------------
	.section	.nv.info._Z18copy_blocks_kernelI13__nv_bfloat16EvPlS1_PKii,"",@"SHT_CUDA_INFO"
	.sectionflags	@""
	.align	4


	//----- nvinfo : EIATTR_CUDA_API_VERSION
	.align		4
        /*0000*/ 	.byte	0x04, 0x37
        /*0002*/ 	.short	(.L_7 - .L_6)
.L_6:
        /*0004*/ 	.word	0x00000082


	//----- nvinfo : EIATTR_KPARAM_INFO
	.align		4
.L_7:
        /*0008*/ 	.byte	0x04, 0x17
        /*000a*/ 	.short	(.L_9 - .L_8)
.L_8:
        /*000c*/ 	.word	0x00000000
        /*0010*/ 	.short	0x0003
        /*0012*/ 	.short	0x0018
        /*0014*/ 	.byte	0x00, 0xf0, 0x11, 0x00


	//----- nvinfo : EIATTR_KPARAM_INFO
	.align		4
.L_9:
        /*0018*/ 	.byte	0x04, 0x17
        /*001a*/ 	.short	(.L_11 - .L_10)
.L_10:
        /*001c*/ 	.word	0x00000000
        /*0020*/ 	.short	0x0002
        /*0022*/ 	.short	0x0010
        /*0024*/ 	.byte	0x00, 0xf5, 0x21, 0x00


	//----- nvinfo : EIATTR_KPARAM_INFO
	.align		4
.L_11:
        /*0028*/ 	.byte	0x04, 0x17
        /*002a*/ 	.short	(.L_13 - .L_12)
.L_12:
        /*002c*/ 	.word	0x00000000
        /*0030*/ 	.short	0x0001
        /*0032*/ 	.short	0x0008
        /*0034*/ 	.byte	0x00, 0xf5, 0x21, 0x00


	//----- nvinfo : EIATTR_KPARAM_INFO
	.align		4
.L_13:
        /*0038*/ 	.byte	0x04, 0x17
        /*003a*/ 	.short	(.L_15 - .L_14)
.L_14:
        /*003c*/ 	.word	0x00000000
        /*0040*/ 	.short	0x0000
        /*0042*/ 	.short	0x0000
        /*0044*/ 	.byte	0x00, 0xf5, 0x21, 0x00


	//----- nvinfo : EIATTR_SPARSE_MMA_MASK
	.align		4
.L_15:
        /*0048*/ 	.byte	0x03, 0x50
        /*004a*/ 	.short	0x0000


	//----- nvinfo : EIATTR_MAXREG_COUNT
	.align		4
        /*004c*/ 	.byte	0x03, 0x1b
        /*004e*/ 	.short	0x00ff


	//----- nvinfo : EIATTR_MERCURY_ISA_VERSION
	.align		4
        /*0050*/ 	.byte	0x03, 0x5f
        /*0052*/ 	.short	0x0101


	//----- nvinfo : EIATTR_VRC_CTA_INIT_COUNT
	.align		4
        /*0054*/ 	.byte	0x02, 0x4a
	.zero		1
	.zero		1


	//----- nvinfo : EIATTR_EXIT_INSTR_OFFSETS
	.align		4
        /*0058*/ 	.byte	0x04, 0x1c
        /*005a*/ 	.short	(.L_17 - .L_16)


	//   ....[0]....
.L_16:
        /*005c*/ 	.word	0x00000090


	//   ....[1]....
        /*0060*/ 	.word	0x000002a0


	//----- nvinfo : EIATTR_CRS_STACK_SIZE
	.align		4
.L_17:
        /*0064*/ 	.byte	0x04, 0x1e
        /*0066*/ 	.short	(.L_19 - .L_18)
.L_18:
        /*0068*/ 	.word	0x00000000


	//----- nvinfo : EIATTR_CBANK_PARAM_SIZE
	.align		4
.L_19:
        /*006c*/ 	.byte	0x03, 0x19
        /*006e*/ 	.short	0x001c


	//----- nvinfo : EIATTR_PARAM_CBANK
	.align		4
        /*0070*/ 	.byte	0x04, 0x0a
        /*0072*/ 	.short	(.L_21 - .L_20)
	.align		4
.L_20:
        /*0074*/ 	.word	index@(.nv.constant0._Z18copy_blocks_kernelI13__nv_bfloat16EvPlS1_PKii)
        /*0078*/ 	.short	0x0380
        /*007a*/ 	.short	0x001c


	//----- nvinfo : EIATTR_SW_WAR
	.align		4
.L_21:
        /*007c*/ 	.byte	0x04, 0x36
        /*007e*/ 	.short	(.L_23 - .L_22)
.L_22:
        /*0080*/ 	.word	0x00000008
.L_23:


//--------------------- .nv.callgraph             --------------------------
	.section	.nv.callgraph,"",@"SHT_CUDA_CALLGRAPH"
	.align	4
	.sectionentsize	8
	.align		4
        /*0000*/ 	.word	0x00000000
	.align		4
        /*0004*/ 	.word	0xffffffff
	.align		4
        /*0008*/ 	.word	0x00000000
	.align		4
        /*000c*/ 	.word	0xfffffffe
	.align		4
        /*0010*/ 	.word	0x00000000
	.align		4
        /*0014*/ 	.word	0xfffffffd
	.align		4
        /*0018*/ 	.word	0x00000000
	.align		4
        /*001c*/ 	.word	0xfffffffc


//--------------------- .text._Z18copy_blocks_kernelI13__nv_bfloat16EvPlS1_PKii --------------------------
	.section	.text._Z18copy_blocks_kernelI13__nv_bfloat16EvPlS1_PKii,"ax",@progbits
	.align	128
        .global         _Z18copy_blocks_kernelI13__nv_bfloat16EvPlS1_PKii
        .type           _Z18copy_blocks_kernelI13__nv_bfloat16EvPlS1_PKii,@function
        .size           _Z18copy_blocks_kernelI13__nv_bfloat16EvPlS1_PKii,(.L_x_3 - _Z18copy_blocks_kernelI13__nv_bfloat16EvPlS1_PKii)
        .other          _Z18copy_blocks_kernelI13__nv_bfloat16EvPlS1_PKii,@"STO_CUDA_ENTRY STV_DEFAULT"
_Z18copy_blocks_kernelI13__nv_bfloat16EvPlS1_PKii:
.text._Z18copy_blocks_kernelI13__nv_bfloat16EvPlS1_PKii:
[----:B------:R-:W-:Y:S01]  /*0000*/  LDC R1, c[0x0][0x37c] ;  /* 0x0000df00ff017b82 */ /* 0x000fe20000000800 */
[----:B------:R-:W0:Y:S01]  /*0010*/  S2R R8, SR_TID.X ;  /* 0x0000000000087919 */ /* 0x000e220000002100 */
[----:B------:R-:W0:Y:S06]  /*0020*/  LDCU UR7, c[0x0][0x398] ;  /* 0x00007300ff0777ac */ /* 0x000e2c0008000800 */
[----:B------:R-:W1:Y:S01]  /*0030*/  LDC.64 R6, c[0x0][0x390] ;  /* 0x0000e400ff067b82 */ /* 0x000e620000000a00 */
[----:B------:R-:W2:Y:S01]  /*0040*/  S2R R9, SR_CTAID.Y ;  /* 0x0000000000097919 */ /* 0x000ea20000002600 */
[----:B------:R-:W3:Y:S06]  /*0050*/  S2R R11, SR_CTAID.X ;  /* 0x00000000000b7919 */ /* 0x000eec0000002500 */
[----:B------:R-:W4:Y:S08]  /*0060*/  LDC.64 R4, c[0x0][0x380] ;  /* 0x0000e000ff047b82 */ /* 0x000f300000000a00 */
[----:B------:R-:W1:Y:S01]  /*0070*/  LDC.64 R2, c[0x0][0x388] ;  /* 0x0000e200ff027b82 */ /* 0x000e620000000a00 */
[----:B0-----:R-:W-:-:S13]  /*0080*/  ISETP.GE.AND P0, PT, R8, UR7, PT ;  /* 0x0000000708007c0c */ /* 0x001fda000bf06270 */
[----:B--23--:R-:W-:Y:S05]  /*0090*/  @P0 EXIT ;  /* 0x000000000000094d */ /* 0x00cfea0003800000 */
[----:B------:R-:W0:Y:S01]  /*00a0*/  LDCU.64 UR4, c[0x0][0x358] ;  /* 0x00006b00ff0477ac */ /* 0x000e220008000a00 */
[----:B------:R-:W-:Y:S01]  /*00b0*/  SHF.L.U32 R9, R9, 0x1, RZ ;  /* 0x0000000109097819 */ /* 0x000fe200000006ff */
[----:B----4-:R-:W-:-:S04]  /*00c0*/  IMAD.WIDE.U32 R4, R11, 0x8, R4 ;  /* 0x000000080b047825 */ /* 0x010fc800078e0004 */
[----:B-1----:R-:W-:-:S04]  /*00d0*/  IMAD.WIDE.U32 R2, R11, 0x8, R2 ;  /* 0x000000080b027825 */ /* 0x002fc800078e0002 */
[----:B------:R-:W-:-:S05]  /*00e0*/  IMAD.WIDE.U32 R6, R9, 0x4, R6 ;  /* 0x0000000409067825 */ /* 0x000fca00078e0006 */
[----:B0-----:R0:W5:Y:S04]  /*00f0*/  LDG.E.CONSTANT R0, desc[UR4][R6.64] ;  /* 0x0000000406007981 */ /* 0x001168000c1e9900 */
[----:B------:R0:W5:Y:S04]  /*0100*/  LDG.E.CONSTANT R10, desc[UR4][R6.64+0x4] ;  /* 0x00000404060a7981 */ /* 0x000168000c1e9900 */
[----:B------:R-:W5:Y:S04]  /*0110*/  LDG.E.64 R4, desc[UR4][R4.64] ;  /* 0x0000000404047981 */ /* 0x000f68000c1e1b00 */
[----:B------:R-:W5:Y:S01]  /*0120*/  LDG.E.64 R2, desc[UR4][R2.64] ;  /* 0x0000000402027981 */ /* 0x000f62000c1e1b00 */
[----:B------:R-:W-:Y:S01]  /*0130*/  MOV R11, R8 ;  /* 0x00000008000b7202 */ /* 0x000fe20000000f00 */
[----:B------:R-:W-:Y:S01]  /*0140*/  BSSY.RECONVERGENT B0, `(.L_x_0) ;  /* 0x000000c000007945 */ /* 0x000fe20003800200 */
[----:B------:R-:W1:Y:S02]  /*0150*/  LDCU UR6, c[0x0][0x360] ;  /* 0x00006c00ff0677ac */ /* 0x000e640008000800 */
[----:B0-----:R-:W-:-:S07]  /*0160*/  MOV R13, R11 ;  /* 0x0000000b000d7202 */ /* 0x001fce0000000f00 */
.L_x_1:
[----:B0----5:R-:W-:-:S04]  /*0170*/  IMAD R9, R0, UR7, R13 ;  /* 0x0000000700097c24 */ /* 0x021fc8000f8e020d */
[----:B------:R-:W-:-:S06]  /*0180*/  IMAD.WIDE R8, R9, 0x2, R4 ;  /* 0x0000000209087825 */ /* 0x000fcc00078e0204 */
[----:B------:R-:W2:Y:S01]  /*0190*/  LD.E.U16 R9, desc[UR4][R8.64] ;  /* 0x0000000408097980 */ /* 0x000ea2000c101500 */
[----:B------:R-:W-:Y:S01]  /*01a0*/  IMAD R7, R10, UR7, R13 ;  /* 0x000000070a077c24 */ /* 0x000fe2000f8e020d */
[----:B-1----:R-:W-:-:S03]  /*01b0*/  IADD3 R13, PT, PT, R13, UR6, RZ ;  /* 0x000000060d0d7c10 */ /* 0x002fc6000fffe0ff */
[----:B------:R-:W-:Y:S01]  /*01c0*/  IMAD.WIDE R6, R7, 0x2, R4 ;  /* 0x0000000207067825 */ /* 0x000fe200078e0204 */
[----:B------:R-:W-:-:S04]  /*01d0*/  ISETP.GE.AND P0, PT, R13, UR7, PT ;  /* 0x000000070d007c0c */ /* 0x000fc8000bf06270 */
[----:B--2---:R0:W-:Y:S09]  /*01e0*/  ST.E.U16 desc[UR4][R6.64], R9 ;  /* 0x0000000906007985 */ /* 0x0041f2000c101504 */
[----:B------:R-:W-:Y:S05]  /*01f0*/  @!P0 BRA `(.L_x_1) ;  /* 0xfffffffc00dc8947 */ /* 0x000fea000383ffff */
[----:B------:R-:W-:Y:S05]  /*0200*/  BSYNC.RECONVERGENT B0 ;  /* 0x0000000000007941 */ /* 0x000fea0003800200 */
.L_x_0:
[----:B01----:R-:W-:-:S04]  /*0210*/  IMAD R7, R0, UR7, R11 ;  /* 0x0000000700077c24 */ /* 0x003fc8000f8e020b */
[----:B------:R-:W-:-:S06]  /*0220*/  IMAD.WIDE R6, R7, 0x2, R2 ;  /* 0x0000000207067825 */ /* 0x000fcc00078e0202 */
[----:B------:R-:W2:Y:S01]  /*0230*/  LD.E.U16 R7, desc[UR4][R6.64] ;  /* 0x0000000406077980 */ /* 0x000ea2000c101500 */
[----:B------:R-:W-:Y:S01]  /*0240*/  IMAD R5, R10, UR7, R11 ;  /* 0x000000070a057c24 */ /* 0x000fe2000f8e020b */
[----:B------:R-:W-:-:S03]  /*0250*/  IADD3 R11, PT, PT, R11, UR6, RZ ;  /* 0x000000060b0b7c10 */ /* 0x000fc6000fffe0ff */
[----:B------:R-:W-:Y:S01]  /*0260*/  IMAD.WIDE R4, R5, 0x2, R2 ;  /* 0x0000000205047825 */ /* 0x000fe200078e0202 */
[----:B------:R-:W-:-:S04]  /*0270*/  ISETP.GE.AND P0, PT, R11, UR7, PT ;  /* 0x000000070b007c0c */ /* 0x000fc8000bf06270 */
[----:B--2---:R1:W-:Y:S09]  /*0280*/  ST.E.U16 desc[UR4][R4.64], R7 ;  /* 0x0000000704007985 */ /* 0x0043f2000c101504 */
[----:B------:R-:W-:Y:S05]  /*0290*/  @!P0 BRA `(.L_x_0) ;  /* 0xfffffffc00dc8947 */ /* 0x000fea000383ffff */
[----:B------:R-:W-:Y:S05]  /*02a0*/  EXIT ;  /* 0x000000000000794d */ /* 0x000fea0003800000 */
.L_x_2:
[----:B------:R-:W-:-:S00]  /*02b0*/  BRA `(.L_x_2) ;  /* 0xfffffffc00fc7947 */ /* 0x000fc0000383ffff */
[----:B------:R-:W-:-:S00]  /*02c0*/  NOP ;  /* 0x0000000000007918 */ /* 0x000fc00000000000 */
        /* <DEDUP_REMOVED lines=11> */
.L_x_3:


//--------------------- .nv.shared.reserved.0     --------------------------
	.section	.nv.shared.reserved.0,"aw",@nobits
	.weak		__nv_reservedSMEM_offset_0_alias
	.size		__nv_reservedSMEM_offset_0_alias, 0, 64
	.other		__nv_reservedSMEM_offset_0_alias,@"STO_CUDA_RESERVED_SHARED STV_DEFAULT"
__nv_reservedSMEM_offset_0_alias:
	.zero		0
	.zero		64


//--------------------- .nv.constant0._Z18copy_blocks_kernelI13__nv_bfloat16EvPlS1_PKii --------------------------
	.section	.nv.constant0._Z18copy_blocks_kernelI13__nv_bfloat16EvPlS1_PKii,"a",@progbits
	.sectionflags	@""
	.align	4
.nv.constant0._Z18copy_blocks_kernelI13__nv_bfloat16EvPlS1_PKii:
	.zero		924


//--------------------- SYMBOLS --------------------------

	.type		.nv.reservedSmem.offset0,@object
	.size		.nv.reservedSmem.offset0,0x4
